	.headerflags	@"EF_CUDA_TEXMODE_UNIFIED EF_CUDA_64BIT_ADDRESS EF_CUDA_SM86 EF_CUDA_VIRTUAL_SM(EF_CUDA_SM86)"
	.elftype	@"ET_EXEC"


//--------------------- .nv.info                  --------------------------
	.section	.nv.info,"",@"SHT_CUDA_INFO"
	.align	4


	//----- nvinfo : EIATTR_REGCOUNT
	.align		4
        /*0000*/ 	.byte	0x04, 0x2f
        /*0002*/ 	.short	(.L_1 - .L_0)
	.align		4
.L_0:
        /*0004*/ 	.word	index@(triton_per_fused__to_copy_mean_pow_10)
        /*0008*/ 	.word	0x0000000f


	//----- nvinfo : EIATTR_MIN_STACK_SIZE
	.align		4
.L_1:
        /*000c*/ 	.byte	0x04, 0x12
        /*000e*/ 	.short	(.L_3 - .L_2)
	.align		4
.L_2:
        /*0010*/ 	.word	index@(triton_per_fused__to_copy_mean_pow_10)
        /*0014*/ 	.word	0x00000000


	//----- nvinfo : EIATTR_FRAME_SIZE
	.align		4
.L_3:
        /*0018*/ 	.byte	0x04, 0x11
        /*001a*/ 	.short	(.L_5 - .L_4)
	.align		4
.L_4:
        /*001c*/ 	.word	index@(triton_per_fused__to_copy_mean_pow_10)
        /*0020*/ 	.word	0x00000000


	//----- nvinfo : EIATTR_MIN_STACK_SIZE
	.align		4
.L_5:
        /*0024*/ 	.byte	0x04, 0x12
        /*0026*/ 	.short	(.L_7 - .L_6)
	.align		4
.L_6:
        /*0028*/ 	.word	index@(triton_per_fused__to_copy_mean_pow_10)
        /*002c*/ 	.word	0x00000000
.L_7:


//--------------------- .nv.info.triton_per_fused__to_copy_mean_pow_10 --------------------------
	.section	.nv.info.triton_per_fused__to_copy_mean_pow_10,"",@"SHT_CUDA_INFO"
	.sectionflags	@""
	.align	4


	//----- nvinfo : EIATTR_CUDA_API_VERSION
	.align		4
        /*0000*/ 	.byte	0x04, 0x37
        /*0002*/ 	.short	(.L_9 - .L_8)
.L_8:
        /*0004*/ 	.word	0x0000007c


	//----- nvinfo : EIATTR_SW2861232_WAR
	.align		4
.L_9:
        /*0008*/ 	.byte	0x01, 0x35
	.zero		2


	//----- nvinfo : EIATTR_PARAM_CBANK
	.align		4
        /*000c*/ 	.byte	0x04, 0x0a
        /*000e*/ 	.short	(.L_11 - .L_10)
	.align		4
.L_10:
        /*0010*/ 	.word	index@(.nv.constant0.triton_per_fused__to_copy_mean_pow_10)
        /*0014*/ 	.short	0x0160
        /*0016*/ 	.short	0x0020


	//----- nvinfo : EIATTR_CBANK_PARAM_SIZE
	.align		4
.L_11:
        /*0018*/ 	.byte	0x03, 0x19
        /*001a*/ 	.short	0x0020


	//----- nvinfo : EIATTR_KPARAM_INFO
	.align		4
        /*001c*/ 	.byte	0x04, 0x17
        /*001e*/ 	.short	(.L_13 - .L_12)
.L_12:
        /*0020*/ 	.word	0x00000000
        /*0024*/ 	.short	0x0004
        /*0026*/ 	.short	0x0018
        /*0028*/ 	.byte	0x00, 0xf4, 0x21, 0x00


	//----- nvinfo : EIATTR_KPARAM_INFO
	.align		4
.L_13:
        /*002c*/ 	.byte	0x04, 0x17
        /*002e*/ 	.short	(.L_15 - .L_14)
.L_14:
        /*0030*/ 	.word	0x00000000
        /*0034*/ 	.short	0x0003
        /*0036*/ 	.short	0x0014
        /*0038*/ 	.byte	0x00, 0xf0, 0x11, 0x00


	//----- nvinfo : EIATTR_KPARAM_INFO
	.align		4
.L_15:
        /*003c*/ 	.byte	0x04, 0x17
        /*003e*/ 	.short	(.L_17 - .L_16)
.L_16:
        /*0040*/ 	.word	0x00000000
        /*0044*/ 	.short	0x0002
        /*0046*/ 	.short	0x0010
        /*0048*/ 	.byte	0x00, 0xf0, 0x11, 0x00


	//----- nvinfo : EIATTR_KPARAM_INFO
	.align		4
.L_17:
        /*004c*/ 	.byte	0x04, 0x17
        /*004e*/ 	.short	(.L_19 - .L_18)
.L_18:
        /*0050*/ 	.word	0x00000000
        /*0054*/ 	.short	0x0001
        /*0056*/ 	.short	0x0008
        /*0058*/ 	.byte	0x00, 0xf4, 0x21, 0x00


	//----- nvinfo : EIATTR_KPARAM_INFO
	.align		4
.L_19:
        /*005c*/ 	.byte	0x04, 0x17
        /*005e*/ 	.short	(.L_21 - .L_20)
.L_20:
        /*0060*/ 	.word	0x00000000
        /*0064*/ 	.short	0x0000
        /*0066*/ 	.short	0x0000
        /*0068*/ 	.byte	0x00, 0xf4, 0x21, 0x00


	//----- nvinfo : EIATTR_MAXREG_COUNT
	.align		4
.L_21:
        /*006c*/ 	.byte	0x03, 0x1b
        /*006e*/ 	.short	0x00ff


	//----- nvinfo : EIATTR_COOP_GROUP_MASK_REGIDS
	.align		4
        /*0070*/ 	.byte	0x04, 0x29
        /*0072*/ 	.short	(.L_23 - .L_22)


	//   ....[0]....
.L_22:
        /*0074*/ 	.word	0xffffffff


	//   ....[1]....
        /*0078*/ 	.word	0xffffffff


	//   ....[2]....
        /*007c*/ 	.word	0xffffffff


	//----- nvinfo : EIATTR_COOP_GROUP_INSTR_OFFSETS
	.align		4
.L_23:
        /*0080*/ 	.byte	0x04, 0x28
        /*0082*/ 	.short	(.L_25 - .L_24)


	//   ....[0]....
.L_24:
        /*0084*/ 	.word	0x00000280


	//   ....[1]....
        /*0088*/ 	.word	0x000002a0


	//   ....[2]....
        /*008c*/ 	.word	0x000002c0


	//----- nvinfo : EIATTR_EXIT_INSTR_OFFSETS
	.align		4
.L_25:
        /*0090*/ 	.byte	0x04, 0x1c
        /*0092*/ 	.short	(.L_27 - .L_26)


	//   ....[0]....
.L_26:
        /*0094*/ 	.word	0x00000300


	//   ....[1]....
        /*0098*/ 	.word	0x00000370


	//----- nvinfo : EIATTR_REQNTID
	.align		4
.L_27:
        /*009c*/ 	.byte	0x04, 0x10
        /*009e*/ 	.short	(.L_29 - .L_28)
.L_28:
        /*00a0*/ 	.word	0x00000100
        /*00a4*/ 	.word	0x00000001
        /*00a8*/ 	.word	0x00000001
.L_29:


//--------------------- .nv.callgraph             --------------------------
	.section	.nv.callgraph,"",@"SHT_CUDA_CALLGRAPH"
	.align	4
	.sectionentsize	8
	.align		4
        /*0000*/ 	.word	0x00000000
	.align		4
        /*0004*/ 	.word	0xffffffff
	.align		4
        /*0008*/ 	.word	0x00000000
	.align		4
        /*000c*/ 	.word	0xfffffffe
	.align		4
        /*0010*/ 	.word	0x00000000
	.align		4
        /*0014*/ 	.word	0xfffffffd
	.align		4
        /*0018*/ 	.word	0x00000000
	.align		4
        /*001c*/ 	.word	0xfffffffc


//--------------------- .nv.rel.action            --------------------------
	.section	.nv.rel.action,"",@"SHT_CUDA_RELOCINFO"
	.align	8
	.sectionentsize	8
        /*0000*/ 	.byte	0x73, 0x00, 0x00, 0x00, 0x00, 0x00, 0x00, 0x00, 0x00, 0x00, 0x00, 0x11, 0x25, 0x00, 0x05, 0x36


//--------------------- .nv.constant0.triton_per_fused__to_copy_mean_pow_10 --------------------------
	.section	.nv.constant0.triton_per_fused__to_copy_mean_pow_10,"a",@progbits
	.sectionflags	@""
	.align	4
.nv.constant0.triton_per_fused__to_copy_mean_pow_10:
	.zero		384


//--------------------- .text.triton_per_fused__to_copy_mean_pow_10 --------------------------
	.section	.text.triton_per_fused__to_copy_mean_pow_10,"ax",@progbits
	.sectionflags	@"SHF_BARRIERS=1"
	.sectioninfo	@"SHI_REGISTERS=15"
	.align	128
        .global         triton_per_fused__to_copy_mean_pow_10
        .type           triton_per_fused__to_copy_mean_pow_10,@function
        .size           triton_per_fused__to_copy_mean_pow_10,(.L_x_1 - triton_per_fused__to_copy_mean_pow_10)
        .other          triton_per_fused__to_copy_mean_pow_10,@"STO_CUDA_ENTRY STV_DEFAULT"
triton_per_fused__to_copy_mean_pow_10:
.text.triton_per_fused__to_copy_mean_pow_10:
[----:B------:R-:W-:Y:S02]  /*0000*/  MOV R1, c[0x0][0x28] ;  /* 0x00000a0000017a02 */ /* 0x000fe40000000f00 */
[----:B------:R-:W0:Y:S01]  /*0010*/  S2R R0, SR_TID.X ;  /* 0x0000000000007919 */ /* 0x000e220000002100 */
[----:B------:R-:W-:-:S03]  /*0020*/  ULDC.64 UR4, c[0x0][0x118] ;  /* 0x0000460000047ab9 */ /* 0x000fc60000000a00 */
[----:B------:R-:W1:Y:S01]  /*0030*/  S2R R3, SR_CTAID.X ;  /* 0x0000000000037919 */ /* 0x000e620000002500 */
[----:B0-----:R-:W-:Y:S01]  /*0040*/  SHF.R.U32.HI R2, RZ, 0x3, R0 ;  /* 0x00000003ff027819 */ /* 0x001fe20000011600 */
[----:B-1----:R-:W-:-:S03]  /*0050*/  IMAD.SHL.U32 R3, R3, 0x20, RZ ;  /* 0x0000002003037824 */ /* 0x002fc600078e00ff */
[----:B------:R-:W-:-:S04]  /*0060*/  SGXT.U32 R2, R2, 0x5 ;  /* 0x000000050202781a */ /* 0x000fc80000000000 */
[----:B------:R-:W-:-:S05]  /*0070*/  LOP3.LUT R4, R2, R3, RZ, 0xfc, !PT ;  /* 0x0000000302047212 */ /* 0x000fca00078efcff */
[----:B------:R-:W-:-:S05]  /*0080*/  IMAD.HI R5, R4, 0x2aaaaaab, RZ ;  /* 0x2aaaaaab04057827 */ /* 0x000fca00078e02ff */
[----:B------:R-:W-:-:S04]  /*0090*/  SHF.R.S32.HI R6, RZ, 0x1, R5 ;  /* 0x00000001ff067819 */ /* 0x000fc80000011405 */
[----:B------:R-:W-:Y:S02]  /*00a0*/  LEA.HI R7, R5, R6, RZ, 0x1 ;  /* 0x0000000605077211 */ /* 0x000fe400078f08ff */
[----:B------:R-:W-:-:S03]  /*00b0*/  SHF.L.U32 R5, R0, 0x3, RZ ;  /* 0x0000000300057819 */ /* 0x000fc600000006ff */
[----:B------:R-:W-:Y:S01]  /*00c0*/  IMAD R4, R7, -0xc, R4 ;  /* 0xfffffff407047824 */ /* 0x000fe200078e0204 */
[----:B------:R-:W-:-:S05]  /*00d0*/  LOP3.LUT R5, R5, 0x38, RZ, 0xc0, !PT ;  /* 0x0000003805057812 */ /* 0x000fca00078ec0ff */
[----:B------:R-:W-:Y:S01]  /*00e0*/  IMAD R4, R4, 0x40, R5 ;  /* 0x0000004004047824 */ /* 0x000fe200078e0205 */
[----:B------:R-:W-:-:S03]  /*00f0*/  MOV R5, 0x2 ;  /* 0x0000000200057802 */ /* 0x000fc60000000f00 */
[----:B------:R-:W-:-:S04]  /*0100*/  IMAD R4, R7, 0x900, R4 ;  /* 0x0000090007047824 */ /* 0x000fc800078e0204 */
[----:B------:R-:W-:-:S06]  /*0110*/  IMAD.WIDE R4, R4, R5, c[0x0][0x160] ;  /* 0x0000580004047625 */ /* 0x000fcc00078e0205 */
[----:B------:R-:W2:Y:S01]  /*0120*/  LDG.E.128 R4, [R4.64] ;  /* 0x0000000404047981 */ /* 0x000ea2000c1e1d00 */
[----:B------:R-:W-:Y:S02]  /*0130*/  LOP3.LUT P0, RZ, R0, 0xe0, RZ, 0xc0, !PT ;  /* 0x000000e000ff7812 */ /* 0x000fe4000780c0ff */
[C---:B--2---:R-:W-:Y:S02]  /*0140*/  PRMT R8, R4.reuse, 0x7632, R8 ;  /* 0x0000763204087816 */ /* 0x044fe40000000008 */
[----:B------:R-:W-:Y:S02]  /*0150*/  SHF.L.U32 R9, R4, 0x10, RZ ;  /* 0x0000001004097819 */ /* 0x000fe400000006ff */
[----:B------:R-:W-:Y:S01]  /*0160*/  SHF.L.U32 R10, R5, 0x10, RZ ;  /* 0x00000010050a7819 */ /* 0x000fe200000006ff */
[----:B------:R-:W-:Y:S01]  /*0170*/  IMAD.U32 R8, R8, 0x10000, RZ ;  /* 0x0001000008087824 */ /* 0x000fe200078e00ff */
[C---:B------:R-:W-:Y:S01]  /*0180*/  PRMT R4, R7.reuse, 0x7632, R4 ;  /* 0x0000763207047816 */ /* 0x040fe20000000004 */
[----:B------:R-:W-:-:S02]  /*0190*/  IMAD.U32 R7, R7, 0x10000, RZ ;  /* 0x0001000007077824 */ /* 0x000fc400078e00ff */
[----:B------:R-:W-:Y:S01]  /*01a0*/  FMUL R12, R8, R8 ;  /* 0x00000008080c7220 */ /* 0x000fe20000400000 */
[----:B------:R-:W-:Y:S02]  /*01b0*/  PRMT R8, R5, 0x7632, R8 ;  /* 0x0000763205087816 */ /* 0x000fe40000000008 */
[----:B------:R-:W-:Y:S01]  /*01c0*/  SHF.L.U32 R4, R4, 0x10, RZ ;  /* 0x0000001004047819 */ /* 0x000fe200000006ff */
[----:B------:R-:W-:Y:S02]  /*01d0*/  FFMA R11, R9, R9, R12 ;  /* 0x00000009090b7223 */ /* 0x000fe4000000000c */
[----:B------:R-:W-:Y:S01]  /*01e0*/  IMAD.U32 R9, R8, 0x10000, RZ ;  /* 0x0001000008097824 */ /* 0x000fe200078e00ff */
[----:B------:R-:W-:Y:S01]  /*01f0*/  PRMT R8, R6, 0x7632, R8 ;  /* 0x0000763206087816 */ /* 0x000fe20000000008 */
[----:B------:R-:W-:Y:S01]  /*0200*/  FFMA R10, R10, R10, R11 ;  /* 0x0000000a0a0a7223 */ /* 0x000fe2000000000b */
[----:B------:R-:W-:Y:S02]  /*0210*/  SHF.L.U32 R6, R6, 0x10, RZ ;  /* 0x0000001006067819 */ /* 0x000fe400000006ff */
[----:B------:R-:W-:Y:S01]  /*0220*/  SHF.L.U32 R8, R8, 0x10, RZ ;  /* 0x0000001008087819 */ /* 0x000fe200000006ff */
[----:B------:R-:W-:-:S04]  /*0230*/  FFMA R9, R9, R9, R10 ;  /* 0x0000000909097223 */ /* 0x000fc8000000000a */
[----:B------:R-:W-:-:S04]  /*0240*/  FFMA R9, R6, R6, R9 ;  /* 0x0000000606097223 */ /* 0x000fc80000000009 */
[----:B------:R-:W-:-:S04]  /*0250*/  FFMA R8, R8, R8, R9 ;  /* 0x0000000808087223 */ /* 0x000fc80000000009 */
[----:B------:R-:W-:-:S04]  /*0260*/  FFMA R7, R7, R7, R8 ;  /* 0x0000000707077223 */ /* 0x000fc80000000008 */
[----:B------:R-:W-:-:S05]  /*0270*/  FFMA R7, R4, R4, R7 ;  /* 0x0000000404077223 */ /* 0x000fca0000000007 */
[----:B------:R-:W0:Y:S02]  /*0280*/  SHFL.BFLY PT, R4, R7, 0x4, 0x1f ;  /* 0x0c801f0007047f89 */ /* 0x000e2400000e0000 */
[----:B0-----:R-:W-:-:S05]  /*0290*/  FADD R4, R7, R4 ;  /* 0x0000000407047221 */ /* 0x001fca0000000000 */
[----:B------:R-:W0:Y:S02]  /*02a0*/  SHFL.BFLY PT, R5, R4, 0x2, 0x1f ;  /* 0x0c401f0004057f89 */ /* 0x000e2400000e0000 */
[----:B0-----:R-:W-:-:S05]  /*02b0*/  FADD R5, R4, R5 ;  /* 0x0000000504057221 */ /* 0x001fca0000000000 */
[----:B------:R-:W0:Y:S02]  /*02c0*/  SHFL.BFLY PT, R6, R5, 0x1, 0x1f ;  /* 0x0c201f0005067f89 */ /* 0x000e2400000e0000 */
[----:B0-----:R-:W-:-:S05]  /*02d0*/  FADD R9, R5, R6 ;  /* 0x0000000605097221 */ /* 0x001fca0000000000 */
[----:B------:R0:W-:Y:S04]  /*02e0*/  STS [R2.X4], R9 ;  /* 0x0000000902007388 */ /* 0x0001e80000004800 */
[----:B------:R-:W-:Y:S06]  /*02f0*/  BAR.SYNC.DEFER_BLOCKING 0x0 ;  /* 0x0000000000007b1d */ /* 0x000fec0000010000 */
[----:B------:R-:W-:Y:S05]  /*0300*/  @P0 EXIT ;  /* 0x000000000000094d */ /* 0x000fea0003800000 */
[----:B0-----:R-:W-:Y:S02]  /*0310*/  LOP3.LUT R4, R0, 0x1f, RZ, 0xc0, !PT ;  /* 0x0000001f00047812 */ /* 0x001fe400078ec0ff */
[----:B------:R-:W-:-:S02]  /*0320*/  MOV R2, 0x4 ;  /* 0x0000000400027802 */ /* 0x000fc40000000f00 */
[----:B------:R-:W-:Y:S01]  /*0330*/  LOP3.LUT R3, R3, 0x1f, R0, 0xf8, !PT ;  /* 0x0000001f03037812 */ /* 0x000fe200078ef800 */
[----:B------:R-:W0:Y:S04]  /*0340*/  LDS R5, [R4.X4] ;  /* 0x0000000004057984 */ /* 0x000e280000004800 */
[----:B------:R-:W-:-:S05]  /*0350*/  IMAD.WIDE R2, R3, R2, c[0x0][0x168] ;  /* 0x00005a0003027625 */ /* 0x000fca00078e0202 */
[----:B0-----:R-:W-:Y:S01]  /*0360*/  STG.E [R2.64], R5 ;  /* 0x0000000502007986 */ /* 0x001fe2000c101904 */
[----:B------:R-:W-:Y:S05]  /*0370*/  EXIT ;  /* 0x000000000000794d */ /* 0x000fea0003800000 */
.L_x_0:
[----:B------:R-:W-:-:S00]  /*0380*/  BRA `(.L_x_0) ;  /* 0xfffffff000007947 */ /* 0x000fc0000383ffff */
[----:B------:R-:W-:-:S00]  /*0390*/  NOP ;  /* 0x0000000000007918 */ /* 0x000fc00000000000 */
        /* <DEDUP_REMOVED lines=14> */
.L_x_1:


//--------------------- .nv.shared.triton_per_fused__to_copy_mean_pow_10 --------------------------
	.section	.nv.shared.triton_per_fused__to_copy_mean_pow_10,"aw",@nobits
	.sectionflags	@""
	.align	16
